	.headerflags	@"EF_CUDA_TEXMODE_UNIFIED EF_CUDA_64BIT_ADDRESS EF_CUDA_ACCELERATORS EF_CUDA_SM90 EF_CUDA_VIRTUAL_SM(EF_CUDA_SM90)"
	.elftype	@"ET_EXEC"


//--------------------- .nv.info                  --------------------------
	.section	.nv.info,"",@"SHT_CUDA_INFO"
	.align	4


	//----- nvinfo : EIATTR_REGCOUNT
	.align		4
        /*0000*/ 	.byte	0x04, 0x2f
        /*0002*/ 	.short	(.L_1 - .L_0)
	.align		4
.L_0:
        /*0004*/ 	.word	index@(triton_poi_fused_convolution_relu_threshold_backward_15)
        /*0008*/ 	.word	0x0000000c


	//----- nvinfo : EIATTR_MIN_STACK_SIZE
	.align		4
.L_1:
        /*000c*/ 	.byte	0x04, 0x12
        /*000e*/ 	.short	(.L_3 - .L_2)
	.align		4
.L_2:
        /*0010*/ 	.word	index@(triton_poi_fused_convolution_relu_threshold_backward_15)
        /*0014*/ 	.word	0x00000000


	//----- nvinfo : EIATTR_FRAME_SIZE
	.align		4
.L_3:
        /*0018*/ 	.byte	0x04, 0x11
        /*001a*/ 	.short	(.L_5 - .L_4)
	.align		4
.L_4:
        /*001c*/ 	.word	index@(triton_poi_fused_convolution_relu_threshold_backward_15)
        /*0020*/ 	.word	0x00000000


	//----- nvinfo : EIATTR_MIN_STACK_SIZE
	.align		4
.L_5:
        /*0024*/ 	.byte	0x04, 0x12
        /*0026*/ 	.short	(.L_7 - .L_6)
	.align		4
.L_6:
        /*0028*/ 	.word	index@(triton_poi_fused_convolution_relu_threshold_backward_15)
        /*002c*/ 	.word	0x00000000
.L_7:


//--------------------- .nv.info.triton_poi_fused_convolution_relu_threshold_backward_15 --------------------------
	.section	.nv.info.triton_poi_fused_convolution_relu_threshold_backward_15,"",@"SHT_CUDA_INFO"
	.sectionflags	@""
	.align	4


	//----- nvinfo : EIATTR_CUDA_API_VERSION
	.align		4
        /*0000*/ 	.byte	0x04, 0x37
        /*0002*/ 	.short	(.L_9 - .L_8)
.L_8:
        /*0004*/ 	.word	0x0000007c


	//----- nvinfo : EIATTR_KPARAM_INFO
	.align		4
.L_9:
        /*0008*/ 	.byte	0x04, 0x17
        /*000a*/ 	.short	(.L_11 - .L_10)
.L_10:
        /*000c*/ 	.word	0x00000000
        /*0010*/ 	.short	0x0003
        /*0012*/ 	.short	0x0018
        /*0014*/ 	.byte	0x00, 0xf0, 0x11, 0x00


	//----- nvinfo : EIATTR_KPARAM_INFO
	.align		4
.L_11:
        /*0018*/ 	.byte	0x04, 0x17
        /*001a*/ 	.short	(.L_13 - .L_12)
.L_12:
        /*001c*/ 	.word	0x00000000
        /*0020*/ 	.short	0x0002
        /*0022*/ 	.short	0x0010
        /*0024*/ 	.byte	0x00, 0xf4, 0x21, 0x00


	//----- nvinfo : EIATTR_KPARAM_INFO
	.align		4
.L_13:
        /*0028*/ 	.byte	0x04, 0x17
        /*002a*/ 	.short	(.L_15 - .L_14)
.L_14:
        /*002c*/ 	.word	0x00000000
        /*0030*/ 	.short	0x0001
        /*0032*/ 	.short	0x0008
        /*0034*/ 	.byte	0x00, 0xf4, 0x21, 0x00


	//----- nvinfo : EIATTR_KPARAM_INFO
	.align		4
.L_15:
        /*0038*/ 	.byte	0x04, 0x17
        /*003a*/ 	.short	(.L_17 - .L_16)
.L_16:
        /*003c*/ 	.word	0x00000000
        /*0040*/ 	.short	0x0000
        /*0042*/ 	.short	0x0000
        /*0044*/ 	.byte	0x00, 0xf4, 0x21, 0x00


	//----- nvinfo : EIATTR_SPARSE_MMA_MASK
	.align		4
.L_17:
        /*0048*/ 	.byte	0x03, 0x50
        /*004a*/ 	.short	0x0000


	//----- nvinfo : EIATTR_MAXREG_COUNT
	.align		4
        /*004c*/ 	.byte	0x03, 0x1b
        /*004e*/ 	.short	0x00ff


	//----- nvinfo : EIATTR_EXIT_INSTR_OFFSETS
	.align		4
        /*0050*/ 	.byte	0x04, 0x1c
        /*0052*/ 	.short	(.L_19 - .L_18)


	//   ....[0]....
.L_18:
        /*0054*/ 	.word	0x00000300


	//----- nvinfo : EIATTR_REQNTID
	.align		4
.L_19:
        /*0058*/ 	.byte	0x04, 0x10
        /*005a*/ 	.short	(.L_21 - .L_20)
.L_20:
        /*005c*/ 	.word	0x00000080
        /*0060*/ 	.word	0x00000001
        /*0064*/ 	.word	0x00000001


	//----- nvinfo : EIATTR_CBANK_PARAM_SIZE
	.align		4
.L_21:
        /*0068*/ 	.byte	0x03, 0x19
        /*006a*/ 	.short	0x001c


	//----- nvinfo : EIATTR_PARAM_CBANK
	.align		4
        /*006c*/ 	.byte	0x04, 0x0a
        /*006e*/ 	.short	(.L_23 - .L_22)
	.align		4
.L_22:
        /*0070*/ 	.word	index@(.nv.constant0.triton_poi_fused_convolution_relu_threshold_backward_15)
        /*0074*/ 	.short	0x0210
        /*0076*/ 	.short	0x001c


	//----- nvinfo : EIATTR_SW_WAR
	.align		4
.L_23:
        /*0078*/ 	.byte	0x04, 0x36
        /*007a*/ 	.short	(.L_25 - .L_24)
.L_24:
        /*007c*/ 	.word	0x00000008
.L_25:


//--------------------- .nv.callgraph             --------------------------
	.section	.nv.callgraph,"",@"SHT_CUDA_CALLGRAPH"
	.align	4
	.sectionentsize	8
	.align		4
        /*0000*/ 	.word	0x00000000
	.align		4
        /*0004*/ 	.word	0xffffffff
	.align		4
        /*0008*/ 	.word	0x00000000
	.align		4
        /*000c*/ 	.word	0xfffffffe
	.align		4
        /*0010*/ 	.word	0x00000000
	.align		4
        /*0014*/ 	.word	0xfffffffd
	.align		4
        /*0018*/ 	.word	0x00000000
	.align		4
        /*001c*/ 	.word	0xfffffffc


//--------------------- .text.triton_poi_fused_convolution_relu_threshold_backward_15 --------------------------
	.section	.text.triton_poi_fused_convolution_relu_threshold_backward_15,"ax",@progbits
	.align	128
        .global         triton_poi_fused_convolution_relu_threshold_backward_15
        .type           triton_poi_fused_convolution_relu_threshold_backward_15,@function
        .size           triton_poi_fused_convolution_relu_threshold_backward_15,(.L_x_1 - triton_poi_fused_convolution_relu_threshold_backward_15)
        .other          triton_poi_fused_convolution_relu_threshold_backward_15,@"STO_CUDA_ENTRY STV_DEFAULT"
triton_poi_fused_convolution_relu_threshold_backward_15:
.text.triton_poi_fused_convolution_relu_threshold_backward_15:
[----:B------:R-:W-:Y:S01]  /*0000*/  LDC R1, c[0x0][0x28] ;  /* 0x00000a00ff017b82 */ /* 0x000fe20000000800 */
[----:B------:R-:W1:Y:S07]  /*0010*/  S2R R0, SR_TID.X ;  /* 0x0000000000007919 */ /* 0x000e6e0000002100 */
[----:B------:R-:W2:Y:S01]  /*0020*/  LDC.64 R4, c[0x0][0x210] ;  /* 0x00008400ff047b82 */ /* 0x000ea20000000a00 */
[----:B------:R-:W-:Y:S01]  /*0030*/  ULDC.64 UR4, c[0x0][0x208] ;  /* 0x0000820000047ab9 */ /* 0x000fe20000000a00 */
[----:B------:R-:W-:Y:S01]  /*0040*/  ULDC.64 UR6, c[0x0][0x220] ;  /* 0x0000880000067ab9 */ /* 0x000fe20000000a00 */
[----:B------:R-:W3:Y:S01]  /*0050*/  S2R R3, SR_CTAID.X ;  /* 0x0000000000037919 */ /* 0x000ee20000002500 */
[----:B-1----:R-:W-:Y:S01]  /*0060*/  IMAD.SHL.U32 R0, R0, 0x4, RZ ;  /* 0x0000000400007824 */ /* 0x002fe200078e00ff */
[----:B---3--:R-:W-:-:S04]  /*0070*/  SHF.R.S32.HI R7, RZ, 0x16, R3 ;  /* 0x00000016ff077819 */ /* 0x008fc80000011403 */
[----:B------:R-:W-:Y:S02]  /*0080*/  LOP3.LUT R0, R0, 0x1fc, RZ, 0xc0, !PT ;  /* 0x000001fc00007812 */ /* 0x000fe400078ec0ff */
[----:B------:R-:W-:-:S03]  /*0090*/  SGXT R7, R7, 0x1 ;  /* 0x000000010707781a */ /* 0x000fc60000000200 */
[----:B------:R-:W-:Y:S02]  /*00a0*/  IMAD R0, R3, 0x200, R0 ;  /* 0x0000020003007824 */ /* 0x000fe400078e0200 */
[----:B------:R-:W1:Y:S02]  /*00b0*/  LDC.64 R2, c[0x0][0x218] ;  /* 0x00008600ff027b82 */ /* 0x000e640000000a00 */
[----:B--2---:R-:W-:Y:S01]  /*00c0*/  IMAD.WIDE R4, R0, 0x4, R4 ;  /* 0x0000000400047825 */ /* 0x004fe200078e0204 */
[----:B------:R-:W-:-:S04]  /*00d0*/  LEA.HI R7, R7, R0, RZ, 0x6 ;  /* 0x0000000007077211 */ /* 0x000fc800078f30ff */
[--C-:B------:R-:W-:Y:S02]  /*00e0*/  SHF.R.S32.HI R6, RZ, 0x6, R7.reuse ;  /* 0x00000006ff067819 */ /* 0x100fe40000011407 */
[----:B------:R-:W-:-:S04]  /*00f0*/  SHF.R.S32.HI R7, RZ, 0x1f, R7 ;  /* 0x0000001fff077819 */ /* 0x000fc80000011407 */
[----:B------:R-:W-:-:S04]  /*0100*/  LEA.HI R7, R7, R6, RZ, 0x8 ;  /* 0x0000000607077211 */ /* 0x000fc800078f40ff */
[----:B------:R-:W-:-:S05]  /*0110*/  LOP3.LUT R7, R7, 0xffffff00, RZ, 0xc0, !PT ;  /* 0xffffff0007077812 */ /* 0x000fca00078ec0ff */
[----:B------:R-:W-:-:S04]  /*0120*/  IMAD.IADD R7, R6, 0x1, -R7 ;  /* 0x0000000106077824 */ /* 0x000fc800078e0a07 */
[----:B-1----:R-:W-:Y:S02]  /*0130*/  IMAD.WIDE R2, R7, 0x4, R2 ;  /* 0x0000000407027825 */ /* 0x002fe400078e0202 */
[----:B------:R-:W2:Y:S04]  /*0140*/  LDG.E.128 R4, desc[UR4][R4.64] ;  /* 0x0000000404047981 */ /* 0x000ea8000c1e1d00 */
[----:B------:R-:W2:Y:S02]  /*0150*/  LDG.E.EL R2, desc[UR4][R2.64] ;  /* 0x0000000402027981 */ /* 0x000ea4000c2e1900 */
[CC--:B--2---:R-:W-:Y:S01]  /*0160*/  FSETP.GEU.AND P1, PT, R6.reuse, -R2.reuse, PT ;  /* 0x800000020600720b */ /* 0x0c4fe20003f2e000 */
[--C-:B------:R-:W-:Y:S01]  /*0170*/  FADD R8, R6, R2.reuse ;  /* 0x0000000206087221 */ /* 0x100fe20000000000 */
[CC--:B------:R-:W-:Y:S01]  /*0180*/  FSETP.GEU.AND P0, PT, R7.reuse, -R2.reuse, PT ;  /* 0x800000020700720b */ /* 0x0c0fe20003f0e000 */
[--C-:B------:R-:W-:Y:S01]  /*0190*/  FADD R9, R7, R2.reuse ;  /* 0x0000000207097221 */ /* 0x100fe20000000000 */
[C-C-:B------:R-:W-:Y:S01]  /*01a0*/  FADD R7, R5.reuse, R2.reuse ;  /* 0x0000000205077221 */ /* 0x140fe20000000000 */
[----:B------:R-:W-:Y:S01]  /*01b0*/  FADD R6, R4, R2 ;  /* 0x0000000204067221 */ /* 0x000fe20000000000 */
[----:B------:R-:W-:-:S02]  /*01c0*/  FSETP.GEU.AND P2, PT, R5, -R2, PT ;  /* 0x800000020500720b */ /* 0x000fc40003f4e000 */
[----:B------:R-:W-:Y:S02]  /*01d0*/  FSETP.GEU.AND P3, PT, R4, -R2, PT ;  /* 0x800000020400720b */ /* 0x000fe40003f6e000 */
[----:B------:R-:W-:Y:S02]  /*01e0*/  FSEL R8, R8, RZ, P1 ;  /* 0x000000ff08087208 */ /* 0x000fe40000800000 */
[----:B------:R-:W-:Y:S02]  /*01f0*/  FSEL R9, R9, RZ, P0 ;  /* 0x000000ff09097208 */ /* 0x000fe40000000000 */
[----:B------:R-:W-:Y:S02]  /*0200*/  FSEL R7, R7, RZ, P2 ;  /* 0x000000ff07077208 */ /* 0x000fe40001000000 */
[----:B------:R-:W-:Y:S02]  /*0210*/  FSEL R6, R6, RZ, P3 ;  /* 0x000000ff06067208 */ /* 0x000fe40001800000 */
[----:B------:R-:W-:-:S02]  /*0220*/  FSETP.GTU.AND P1, PT, R8, RZ, PT ;  /* 0x000000ff0800720b */ /* 0x000fc40003f2c000 */
[----:B------:R-:W-:Y:S02]  /*0230*/  FSETP.GTU.AND P0, PT, R9, RZ, PT ;  /* 0x000000ff0900720b */ /* 0x000fe40003f0c000 */
[----:B------:R-:W-:Y:S02]  /*0240*/  FSETP.GTU.AND P2, PT, R7, RZ, PT ;  /* 0x000000ff0700720b */ /* 0x000fe40003f4c000 */
[----:B------:R-:W-:Y:S02]  /*0250*/  FSETP.GTU.AND P3, PT, R6, RZ, PT ;  /* 0x000000ff0600720b */ /* 0x000fe40003f6c000 */
[----:B------:R-:W-:Y:S02]  /*0260*/  SEL R2, RZ, 0x1, P1 ;  /* 0x00000001ff027807 */ /* 0x000fe40000800000 */
[----:B------:R-:W-:Y:S02]  /*0270*/  SEL R5, RZ, 0x1, P0 ;  /* 0x00000001ff057807 */ /* 0x000fe40000000000 */
[----:B------:R-:W-:-:S02]  /*0280*/  SEL R4, RZ, 0x1, P2 ;  /* 0x00000001ff047807 */ /* 0x000fc40001000000 */
[----:B------:R-:W-:Y:S02]  /*0290*/  SEL R3, RZ, 0x1, P3 ;  /* 0x00000001ff037807 */ /* 0x000fe40001800000 */
[----:B------:R-:W-:Y:S02]  /*02a0*/  PRMT R5, R2, 0x3340, R5 ;  /* 0x0000334002057816 */ /* 0x000fe40000000005 */
[----:B------:R-:W-:Y:S02]  /*02b0*/  IADD3 R2, P0, R0, UR6, RZ ;  /* 0x0000000600027c10 */ /* 0x000fe4000ff1e0ff */
[----:B------:R-:W-:Y:S02]  /*02c0*/  PRMT R4, R3, 0x3340, R4 ;  /* 0x0000334003047816 */ /* 0x000fe40000000004 */
[----:B------:R-:W-:Y:S02]  /*02d0*/  LEA.HI.X.SX32 R3, R0, UR7, 0x1, P0 ;  /* 0x0000000700037c11 */ /* 0x000fe400080f0eff */
[----:B------:R-:W-:-:S05]  /*02e0*/  PRMT R5, R4, 0x5410, R5 ;  /* 0x0000541004057816 */ /* 0x000fca0000000005 */
[----:B------:R-:W-:Y:S01]  /*02f0*/  STG.E desc[UR4][R2.64], R5 ;  /* 0x0000000502007986 */ /* 0x000fe2000c101904 */
[----:B------:R-:W-:Y:S05]  /*0300*/  EXIT ;  /* 0x000000000000794d */ /* 0x000fea0003800000 */
.L_x_0:
[----:B------:R-:W-:-:S00]  /*0310*/  BRA `(.L_x_0) ;  /* 0xfffffffc00fc7947 */ /* 0x000fc0000383ffff */
[----:B------:R-:W-:-:S00]  /*0320*/  NOP ;  /* 0x0000000000007918 */ /* 0x000fc00000000000 */
        /* <DEDUP_REMOVED lines=13> */
.L_x_1:


//--------------------- .nv.constant0.triton_poi_fused_convolution_relu_threshold_backward_15 --------------------------
	.section	.nv.constant0.triton_poi_fused_convolution_relu_threshold_backward_15,"a",@progbits
	.sectionflags	@""
	.align	4
.nv.constant0.triton_poi_fused_convolution_relu_threshold_backward_15:
	.zero		556
